//
// Generated by NVIDIA NVVM Compiler
//
// Compiler Build ID: CL-36424714
// Cuda compilation tools, release 13.0, V13.0.88
// Based on NVVM 20.0.0
//

.version 9.0
.target sm_100
.address_size 64

	// .globl	_ZN3cub18CUB_300001_SM_10006detail11EmptyKernelIvEEvv
.global .align 1 .b8 _ZN40_INTERNAL_98bf2303_4_k_cu_17a170f3_163264cuda3std3__45__cpo5beginE[1];
.global .align 1 .b8 _ZN40_INTERNAL_98bf2303_4_k_cu_17a170f3_163264cuda3std3__45__cpo3endE[1];
.global .align 1 .b8 _ZN40_INTERNAL_98bf2303_4_k_cu_17a170f3_163264cuda3std3__45__cpo6cbeginE[1];
.global .align 1 .b8 _ZN40_INTERNAL_98bf2303_4_k_cu_17a170f3_163264cuda3std3__45__cpo4cendE[1];
.global .align 1 .b8 _ZN40_INTERNAL_98bf2303_4_k_cu_17a170f3_163264cuda3std3__45__cpo6rbeginE[1];
.global .align 1 .b8 _ZN40_INTERNAL_98bf2303_4_k_cu_17a170f3_163264cuda3std3__45__cpo4rendE[1];
.global .align 1 .b8 _ZN40_INTERNAL_98bf2303_4_k_cu_17a170f3_163264cuda3std3__45__cpo7crbeginE[1];
.global .align 1 .b8 _ZN40_INTERNAL_98bf2303_4_k_cu_17a170f3_163264cuda3std3__45__cpo5crendE[1];
.global .align 1 .b8 _ZN40_INTERNAL_98bf2303_4_k_cu_17a170f3_163264cuda3std3__442_GLOBAL__N__98bf2303_4_k_cu_17a170f3_163266ignoreE[1];
.global .align 1 .b8 _ZN40_INTERNAL_98bf2303_4_k_cu_17a170f3_163264cuda3std3__419piecewise_constructE[1];
.global .align 1 .b8 _ZN40_INTERNAL_98bf2303_4_k_cu_17a170f3_163264cuda3std3__48in_placeE[1];
.global .align 1 .b8 _ZN40_INTERNAL_98bf2303_4_k_cu_17a170f3_163264cuda3std3__420unreachable_sentinelE[1];
.global .align 1 .b8 _ZN40_INTERNAL_98bf2303_4_k_cu_17a170f3_163264cuda3std3__47nulloptE[1];
.global .align 1 .b8 _ZN40_INTERNAL_98bf2303_4_k_cu_17a170f3_163264cuda3std3__48unexpectE[1];
.global .align 1 .b8 _ZN40_INTERNAL_98bf2303_4_k_cu_17a170f3_163264cuda3std6ranges3__45__cpo4swapE[1];
.global .align 1 .b8 _ZN40_INTERNAL_98bf2303_4_k_cu_17a170f3_163264cuda3std6ranges3__45__cpo9iter_moveE[1];
.global .align 1 .b8 _ZN40_INTERNAL_98bf2303_4_k_cu_17a170f3_163264cuda3std6ranges3__45__cpo5beginE[1];
.global .align 1 .b8 _ZN40_INTERNAL_98bf2303_4_k_cu_17a170f3_163264cuda3std6ranges3__45__cpo3endE[1];
.global .align 1 .b8 _ZN40_INTERNAL_98bf2303_4_k_cu_17a170f3_163264cuda3std6ranges3__45__cpo6cbeginE[1];
.global .align 1 .b8 _ZN40_INTERNAL_98bf2303_4_k_cu_17a170f3_163264cuda3std6ranges3__45__cpo4cendE[1];
.global .align 1 .b8 _ZN40_INTERNAL_98bf2303_4_k_cu_17a170f3_163264cuda3std6ranges3__45__cpo7advanceE[1];
.global .align 1 .b8 _ZN40_INTERNAL_98bf2303_4_k_cu_17a170f3_163264cuda3std6ranges3__45__cpo9iter_swapE[1];
.global .align 1 .b8 _ZN40_INTERNAL_98bf2303_4_k_cu_17a170f3_163264cuda3std6ranges3__45__cpo4nextE[1];
.global .align 1 .b8 _ZN40_INTERNAL_98bf2303_4_k_cu_17a170f3_163264cuda3std6ranges3__45__cpo4prevE[1];
.global .align 1 .b8 _ZN40_INTERNAL_98bf2303_4_k_cu_17a170f3_163264cuda3std6ranges3__45__cpo4dataE[1];
.global .align 1 .b8 _ZN40_INTERNAL_98bf2303_4_k_cu_17a170f3_163264cuda3std6ranges3__45__cpo5cdataE[1];
.global .align 1 .b8 _ZN40_INTERNAL_98bf2303_4_k_cu_17a170f3_163264cuda3std6ranges3__45__cpo4sizeE[1];
.global .align 1 .b8 _ZN40_INTERNAL_98bf2303_4_k_cu_17a170f3_163264cuda3std6ranges3__45__cpo5ssizeE[1];
.global .align 1 .b8 _ZN40_INTERNAL_98bf2303_4_k_cu_17a170f3_163264cuda3std6ranges3__45__cpo8distanceE[1];
.global .align 1 .b8 _ZN40_INTERNAL_98bf2303_4_k_cu_17a170f3_163266thrust24THRUST_300001_SM_1000_NS8cuda_cub3parE[1];
.global .align 1 .b8 _ZN40_INTERNAL_98bf2303_4_k_cu_17a170f3_163266thrust24THRUST_300001_SM_1000_NS8cuda_cub10par_nosyncE[1];
.global .align 1 .b8 _ZN40_INTERNAL_98bf2303_4_k_cu_17a170f3_163266thrust24THRUST_300001_SM_1000_NS6system6detail10sequential3seqE[1];
.global .align 1 .b8 _ZN40_INTERNAL_98bf2303_4_k_cu_17a170f3_163266thrust24THRUST_300001_SM_1000_NS12placeholders2_1E[1];
.global .align 1 .b8 _ZN40_INTERNAL_98bf2303_4_k_cu_17a170f3_163266thrust24THRUST_300001_SM_1000_NS12placeholders2_2E[1];
.global .align 1 .b8 _ZN40_INTERNAL_98bf2303_4_k_cu_17a170f3_163266thrust24THRUST_300001_SM_1000_NS12placeholders2_3E[1];
.global .align 1 .b8 _ZN40_INTERNAL_98bf2303_4_k_cu_17a170f3_163266thrust24THRUST_300001_SM_1000_NS12placeholders2_4E[1];
.global .align 1 .b8 _ZN40_INTERNAL_98bf2303_4_k_cu_17a170f3_163266thrust24THRUST_300001_SM_1000_NS12placeholders2_5E[1];
.global .align 1 .b8 _ZN40_INTERNAL_98bf2303_4_k_cu_17a170f3_163266thrust24THRUST_300001_SM_1000_NS12placeholders2_6E[1];
.global .align 1 .b8 _ZN40_INTERNAL_98bf2303_4_k_cu_17a170f3_163266thrust24THRUST_300001_SM_1000_NS12placeholders2_7E[1];
.global .align 1 .b8 _ZN40_INTERNAL_98bf2303_4_k_cu_17a170f3_163266thrust24THRUST_300001_SM_1000_NS12placeholders2_8E[1];
.global .align 1 .b8 _ZN40_INTERNAL_98bf2303_4_k_cu_17a170f3_163266thrust24THRUST_300001_SM_1000_NS12placeholders2_9E[1];
.global .align 1 .b8 _ZN40_INTERNAL_98bf2303_4_k_cu_17a170f3_163266thrust24THRUST_300001_SM_1000_NS12placeholders3_10E[1];
.global .align 1 .b8 _ZN40_INTERNAL_98bf2303_4_k_cu_17a170f3_163266thrust24THRUST_300001_SM_1000_NS3seqE[1];

.visible .entry _ZN3cub18CUB_300001_SM_10006detail11EmptyKernelIvEEvv()
{


	ret;

}


// ===== COMPILED SASS (sm_100) =====

	.target	sm_100

	.elftype	@"ET_EXEC"


//--------------------- .note.nv.tkinfo           --------------------------
	.section	.note.nv.tkinfo,"",@"SHT_NOTE"
	.sectionflags	@"SHF_NOTE_NV_TKINFO"
	.tkinfo
        /*0018*/ 	.word	0x00000002
        /*0030*/ 	.string	""
        /*0030*/ 	.string	"ptxas"
        /*0030*/ 	.string	"Cuda compilation tools, release 13.0, V13.0.88"
        /*0030*/ 	.string	"Build cuda_13.0.r13.0/compiler.36424714_0"
        /*0030*/ 	.string	"-arch sm_100 -m 64 "



//--------------------- .note.nv.cuinfo           --------------------------
	.section	.note.nv.cuinfo,"",@"SHT_NOTE"
	.sectionflags	@"SHF_NOTE_NV_CUINFO"
        /*0018*/ 	.short	0x0002
        /*001a*/ 	.short	0x0064
        /*001c*/ 	.short	0x0082
	.zero		2


//--------------------- .nv.info                  --------------------------
	.section	.nv.info,"",@"SHT_CUDA_INFO"
	.align	4


	//----- nvinfo : EIATTR_REGCOUNT
	.align		4
        /*0000*/ 	.byte	0x04, 0x2f
        /*0002*/ 	.short	(.L_44 - .L_43)
	.align		4
.L_43:
        /*0004*/ 	.word	index@(_ZN3cub18CUB_300001_SM_10006detail11EmptyKernelIvEEvv)
        /*0008*/ 	.word	0x00000004


	//----- nvinfo : EIATTR_FRAME_SIZE
	.align		4
.L_44:
        /*000c*/ 	.byte	0x04, 0x11
        /*000e*/ 	.short	(.L_46 - .L_45)
	.align		4
.L_45:
        /*0010*/ 	.word	index@(_ZN3cub18CUB_300001_SM_10006detail11EmptyKernelIvEEvv)
        /*0014*/ 	.word	0x00000000


	//----- nvinfo : EIATTR_MIN_STACK_SIZE
	.align		4
.L_46:
        /*0018*/ 	.byte	0x04, 0x12
        /*001a*/ 	.short	(.L_48 - .L_47)
	.align		4
.L_47:
        /*001c*/ 	.word	index@(_ZN3cub18CUB_300001_SM_10006detail11EmptyKernelIvEEvv)
        /*0020*/ 	.word	0x00000000
.L_48:


//--------------------- .nv.compat                --------------------------
	.section	.nv.compat,"",@"SHT_CUDA_COMPAT_INFO"
	.align	4
        /*0000*/ 	.byte	0x02, 0x09, 0x00, 0x00, 0x02, 0x02, 0x01, 0x00, 0x02, 0x05, 0x05, 0x00, 0x03, 0x07, 0x01, 0x01
        /*0010*/ 	.byte	0x02, 0x03, 0x00, 0x00, 0x02, 0x06, 0x01, 0x00, 0x04, 0x0b, 0x08, 0x00, 0x09, 0x00, 0x00, 0x00
        /*0020*/ 	.byte	0x00, 0x00, 0x00, 0x00


//--------------------- .nv.info._ZN3cub18CUB_300001_SM_10006detail11EmptyKernelIvEEvv --------------------------
	.section	.nv.info._ZN3cub18CUB_300001_SM_10006detail11EmptyKernelIvEEvv,"",@"SHT_CUDA_INFO"
	.sectionflags	@""
	.align	4


	//----- nvinfo : EIATTR_CUDA_API_VERSION
	.align		4
        /*0000*/ 	.byte	0x04, 0x37
        /*0002*/ 	.short	(.L_50 - .L_49)
.L_49:
        /*0004*/ 	.word	0x00000082


	//----- nvinfo : EIATTR_SPARSE_MMA_MASK
	.align		4
.L_50:
        /*0008*/ 	.byte	0x03, 0x50
        /*000a*/ 	.short	0x0000


	//----- nvinfo : EIATTR_MAXREG_COUNT
	.align		4
        /*000c*/ 	.byte	0x03, 0x1b
        /*000e*/ 	.short	0x00ff


	//----- nvinfo : EIATTR_MERCURY_ISA_VERSION
	.align		4
        /*0010*/ 	.byte	0x03, 0x5f
        /*0012*/ 	.short	0x0101


	//----- nvinfo : EIATTR_VRC_CTA_INIT_COUNT
	.align		4
        /*0014*/ 	.byte	0x02, 0x4a
	.zero		1
	.zero		1


	//----- nvinfo : EIATTR_EXIT_INSTR_OFFSETS
	.align		4
        /*0018*/ 	.byte	0x04, 0x1c
        /*001a*/ 	.short	(.L_52 - .L_51)


	//   ....[0]....
.L_51:
        /*001c*/ 	.word	0x00000010


	//----- nvinfo : EIATTR_SW_WAR
	.align		4
.L_52:
        /*0020*/ 	.byte	0x04, 0x36
        /*0022*/ 	.short	(.L_54 - .L_53)
.L_53:
        /*0024*/ 	.word	0x00000008
.L_54:


//--------------------- .nv.callgraph             --------------------------
	.section	.nv.callgraph,"",@"SHT_CUDA_CALLGRAPH"
	.align	4
	.sectionentsize	8
	.align		4
        /*0000*/ 	.word	0x00000000
	.align		4
        /*0004*/ 	.word	0xffffffff
	.align		4
        /*0008*/ 	.word	0x00000000
	.align		4
        /*000c*/ 	.word	0xfffffffe
	.align		4
        /*0010*/ 	.word	0x00000000
	.align		4
        /*0014*/ 	.word	0xfffffffd
	.align		4
        /*0018*/ 	.word	0x00000000
	.align		4
        /*001c*/ 	.word	0xfffffffc


//--------------------- .nv.constant4             --------------------------
	.section	.nv.constant4,"a",@progbits
	.align	8
	.align		8
.nv.constant4:
        /*0000*/ 	.dword	_ZN40_INTERNAL_98bf2303_4_k_cu_17a170f3_166624cuda3std3__45__cpo5beginE
	.align		8
        /*0008*/ 	.dword	_ZN40_INTERNAL_98bf2303_4_k_cu_17a170f3_166624cuda3std3__45__cpo3endE
	.align		8
        /*0010*/ 	.dword	_ZN40_INTERNAL_98bf2303_4_k_cu_17a170f3_166624cuda3std3__45__cpo6cbeginE
	.align		8
        /*0018*/ 	.dword	_ZN40_INTERNAL_98bf2303_4_k_cu_17a170f3_166624cuda3std3__45__cpo4cendE
	.align		8
        /*0020*/ 	.dword	_ZN40_INTERNAL_98bf2303_4_k_cu_17a170f3_166624cuda3std3__45__cpo6rbeginE
	.align		8
        /*0028*/ 	.dword	_ZN40_INTERNAL_98bf2303_4_k_cu_17a170f3_166624cuda3std3__45__cpo4rendE
	.align		8
        /*0030*/ 	.dword	_ZN40_INTERNAL_98bf2303_4_k_cu_17a170f3_166624cuda3std3__45__cpo7crbeginE
	.align		8
        /*0038*/ 	.dword	_ZN40_INTERNAL_98bf2303_4_k_cu_17a170f3_166624cuda3std3__45__cpo5crendE
	.align		8
        /*0040*/ 	.dword	_ZN40_INTERNAL_98bf2303_4_k_cu_17a170f3_166624cuda3std3__442_GLOBAL__N__98bf2303_4_k_cu_17a170f3_166626ignoreE
	.align		8
        /*0048*/ 	.dword	_ZN40_INTERNAL_98bf2303_4_k_cu_17a170f3_166624cuda3std3__419piecewise_constructE
	.align		8
        /*0050*/ 	.dword	_ZN40_INTERNAL_98bf2303_4_k_cu_17a170f3_166624cuda3std3__48in_placeE
	.align		8
        /*0058*/ 	.dword	_ZN40_INTERNAL_98bf2303_4_k_cu_17a170f3_166624cuda3std3__420unreachable_sentinelE
	.align		8
        /*0060*/ 	.dword	_ZN40_INTERNAL_98bf2303_4_k_cu_17a170f3_166624cuda3std3__47nulloptE
	.align		8
        /*0068*/ 	.dword	_ZN40_INTERNAL_98bf2303_4_k_cu_17a170f3_166624cuda3std3__48unexpectE
	.align		8
        /*0070*/ 	.dword	_ZN40_INTERNAL_98bf2303_4_k_cu_17a170f3_166624cuda3std6ranges3__45__cpo4swapE
	.align		8
        /*0078*/ 	.dword	_ZN40_INTERNAL_98bf2303_4_k_cu_17a170f3_166624cuda3std6ranges3__45__cpo9iter_moveE
	.align		8
        /*0080*/ 	.dword	_ZN40_INTERNAL_98bf2303_4_k_cu_17a170f3_166624cuda3std6ranges3__45__cpo5beginE
	.align		8
        /*0088*/ 	.dword	_ZN40_INTERNAL_98bf2303_4_k_cu_17a170f3_166624cuda3std6ranges3__45__cpo3endE
	.align		8
        /*0090*/ 	.dword	_ZN40_INTERNAL_98bf2303_4_k_cu_17a170f3_166624cuda3std6ranges3__45__cpo6cbeginE
	.align		8
        /*0098*/ 	.dword	_ZN40_INTERNAL_98bf2303_4_k_cu_17a170f3_166624cuda3std6ranges3__45__cpo4cendE
	.align		8
        /*00a0*/ 	.dword	_ZN40_INTERNAL_98bf2303_4_k_cu_17a170f3_166624cuda3std6ranges3__45__cpo7advanceE
	.align		8
        /*00a8*/ 	.dword	_ZN40_INTERNAL_98bf2303_4_k_cu_17a170f3_166624cuda3std6ranges3__45__cpo9iter_swapE
	.align		8
        /*00b0*/ 	.dword	_ZN40_INTERNAL_98bf2303_4_k_cu_17a170f3_166624cuda3std6ranges3__45__cpo4nextE
	.align		8
        /*00b8*/ 	.dword	_ZN40_INTERNAL_98bf2303_4_k_cu_17a170f3_166624cuda3std6ranges3__45__cpo4prevE
	.align		8
        /*00c0*/ 	.dword	_ZN40_INTERNAL_98bf2303_4_k_cu_17a170f3_166624cuda3std6ranges3__45__cpo4dataE
	.align		8
        /*00c8*/ 	.dword	_ZN40_INTERNAL_98bf2303_4_k_cu_17a170f3_166624cuda3std6ranges3__45__cpo5cdataE
	.align		8
        /*00d0*/ 	.dword	_ZN40_INTERNAL_98bf2303_4_k_cu_17a170f3_166624cuda3std6ranges3__45__cpo4sizeE
	.align		8
        /*00d8*/ 	.dword	_ZN40_INTERNAL_98bf2303_4_k_cu_17a170f3_166624cuda3std6ranges3__45__cpo5ssizeE
	.align		8
        /*00e0*/ 	.dword	_ZN40_INTERNAL_98bf2303_4_k_cu_17a170f3_166624cuda3std6ranges3__45__cpo8distanceE
	.align		8
        /*00e8*/ 	.dword	_ZN40_INTERNAL_98bf2303_4_k_cu_17a170f3_166626thrust24THRUST_300001_SM_1000_NS8cuda_cub3parE
	.align		8
        /*00f0*/ 	.dword	_ZN40_INTERNAL_98bf2303_4_k_cu_17a170f3_166626thrust24THRUST_300001_SM_1000_NS8cuda_cub10par_nosyncE
	.align		8
        /*00f8*/ 	.dword	_ZN40_INTERNAL_98bf2303_4_k_cu_17a170f3_166626thrust24THRUST_300001_SM_1000_NS6system6detail10sequential3seqE
	.align		8
        /*0100*/ 	.dword	_ZN40_INTERNAL_98bf2303_4_k_cu_17a170f3_166626thrust24THRUST_300001_SM_1000_NS12placeholders2_1E
	.align		8
        /*0108*/ 	.dword	_ZN40_INTERNAL_98bf2303_4_k_cu_17a170f3_166626thrust24THRUST_300001_SM_1000_NS12placeholders2_2E
	.align		8
        /*0110*/ 	.dword	_ZN40_INTERNAL_98bf2303_4_k_cu_17a170f3_166626thrust24THRUST_300001_SM_1000_NS12placeholders2_3E
	.align		8
        /*0118*/ 	.dword	_ZN40_INTERNAL_98bf2303_4_k_cu_17a170f3_166626thrust24THRUST_300001_SM_1000_NS12placeholders2_4E
	.align		8
        /*0120*/ 	.dword	_ZN40_INTERNAL_98bf2303_4_k_cu_17a170f3_166626thrust24THRUST_300001_SM_1000_NS12placeholders2_5E
	.align		8
        /*0128*/ 	.dword	_ZN40_INTERNAL_98bf2303_4_k_cu_17a170f3_166626thrust24THRUST_300001_SM_1000_NS12placeholders2_6E
	.align		8
        /*0130*/ 	.dword	_ZN40_INTERNAL_98bf2303_4_k_cu_17a170f3_166626thrust24THRUST_300001_SM_1000_NS12placeholders2_7E
	.align		8
        /*0138*/ 	.dword	_ZN40_INTERNAL_98bf2303_4_k_cu_17a170f3_166626thrust24THRUST_300001_SM_1000_NS12placeholders2_8E
	.align		8
        /*0140*/ 	.dword	_ZN40_INTERNAL_98bf2303_4_k_cu_17a170f3_166626thrust24THRUST_300001_SM_1000_NS12placeholders2_9E
	.align		8
        /*0148*/ 	.dword	_ZN40_INTERNAL_98bf2303_4_k_cu_17a170f3_166626thrust24THRUST_300001_SM_1000_NS12placeholders3_10E
	.align		8
        /*0150*/ 	.dword	_ZN40_INTERNAL_98bf2303_4_k_cu_17a170f3_166626thrust24THRUST_300001_SM_1000_NS3seqE


//--------------------- .text._ZN3cub18CUB_300001_SM_10006detail11EmptyKernelIvEEvv --------------------------
	.section	.text._ZN3cub18CUB_300001_SM_10006detail11EmptyKernelIvEEvv,"ax",@progbits
	.align	128
        .global         _ZN3cub18CUB_300001_SM_10006detail11EmptyKernelIvEEvv
        .type           _ZN3cub18CUB_300001_SM_10006detail11EmptyKernelIvEEvv,@function
        .size           _ZN3cub18CUB_300001_SM_10006detail11EmptyKernelIvEEvv,(.L_x_1 - _ZN3cub18CUB_300001_SM_10006detail11EmptyKernelIvEEvv)
        .other          _ZN3cub18CUB_300001_SM_10006detail11EmptyKernelIvEEvv,@"STO_CUDA_ENTRY STV_DEFAULT"
_ZN3cub18CUB_300001_SM_10006detail11EmptyKernelIvEEvv:
.text._ZN3cub18CUB_300001_SM_10006detail11EmptyKernelIvEEvv:
[----:B------:R-:W-:Y:S01]  /*0000*/  LDC R1, c[0x0][0x37c] ;  /* 0x0000df00ff017b82 */ /* 0x000fe20000000800 */
[----:B------:R-:W-:Y:S05]  /*0010*/  EXIT ;  /* 0x000000000000794d */ /* 0x000fea0003800000 */
.L_x_0:
[----:B------:R-:W-:-:S00]  /*0020*/  BRA `(.L_x_0) ;  /* 0xfffffffc00fc7947 */ /* 0x000fc0000383ffff */
[----:B------:R-:W-:-:S00]  /*0030*/  NOP ;  /* 0x0000000000007918 */ /* 0x000fc00000000000 */
        /* <DEDUP_REMOVED lines=12> */
.L_x_1:


//--------------------- .nv.shared.reserved.0     --------------------------
	.section	.nv.shared.reserved.0,"aw",@nobits
	.weak		__nv_reservedSMEM_offset_0_alias
	.size		__nv_reservedSMEM_offset_0_alias, 0, 64
	.other		__nv_reservedSMEM_offset_0_alias,@"STO_CUDA_RESERVED_SHARED STV_DEFAULT"
__nv_reservedSMEM_offset_0_alias:
	.zero		0
	.zero		64


//--------------------- .nv.global                --------------------------
	.section	.nv.global,"aw",@nobits
.nv.global:
	.type		_ZN40_INTERNAL_98bf2303_4_k_cu_17a170f3_166626thrust24THRUST_300001_SM_1000_NS3seqE,@object
	.size		_ZN40_INTERNAL_98bf2303_4_k_cu_17a170f3_166626thrust24THRUST_300001_SM_1000_NS3seqE,(_ZN40_INTERNAL_98bf2303_4_k_cu_17a170f3_166624cuda3std3__48in_placeE - _ZN40_INTERNAL_98bf2303_4_k_cu_17a170f3_166626thrust24THRUST_300001_SM_1000_NS3seqE)
_ZN40_INTERNAL_98bf2303_4_k_cu_17a170f3_166626thrust24THRUST_300001_SM_1000_NS3seqE:
	.zero		1
	.type		_ZN40_INTERNAL_98bf2303_4_k_cu_17a170f3_166624cuda3std3__48in_placeE,@object
	.size		_ZN40_INTERNAL_98bf2303_4_k_cu_17a170f3_166624cuda3std3__48in_placeE,(_ZN40_INTERNAL_98bf2303_4_k_cu_17a170f3_166624cuda3std6ranges3__45__cpo4sizeE - _ZN40_INTERNAL_98bf2303_4_k_cu_17a170f3_166624cuda3std3__48in_placeE)
_ZN40_INTERNAL_98bf2303_4_k_cu_17a170f3_166624cuda3std3__48in_placeE:
	.zero		1
	.type		_ZN40_INTERNAL_98bf2303_4_k_cu_17a170f3_166624cuda3std6ranges3__45__cpo4sizeE,@object
	.size		_ZN40_INTERNAL_98bf2303_4_k_cu_17a170f3_166624cuda3std6ranges3__45__cpo4sizeE,(_ZN40_INTERNAL_98bf2303_4_k_cu_17a170f3_166626thrust24THRUST_300001_SM_1000_NS12placeholders2_3E - _ZN40_INTERNAL_98bf2303_4_k_cu_17a170f3_166624cuda3std6ranges3__45__cpo4sizeE)
_ZN40_INTERNAL_98bf2303_4_k_cu_17a170f3_166624cuda3std6ranges3__45__cpo4sizeE:
	.zero		1
	.type		_ZN40_INTERNAL_98bf2303_4_k_cu_17a170f3_166626thrust24THRUST_300001_SM_1000_NS12placeholders2_3E,@object
	.size		_ZN40_INTERNAL_98bf2303_4_k_cu_17a170f3_166626thrust24THRUST_300001_SM_1000_NS12placeholders2_3E,(_ZN40_INTERNAL_98bf2303_4_k_cu_17a170f3_166624cuda3std3__45__cpo6cbeginE - _ZN40_INTERNAL_98bf2303_4_k_cu_17a170f3_166626thrust24THRUST_300001_SM_1000_NS12placeholders2_3E)
_ZN40_INTERNAL_98bf2303_4_k_cu_17a170f3_166626thrust24THRUST_300001_SM_1000_NS12placeholders2_3E:
	.zero		1
	.type		_ZN40_INTERNAL_98bf2303_4_k_cu_17a170f3_166624cuda3std3__45__cpo6cbeginE,@object
	.size		_ZN40_INTERNAL_98bf2303_4_k_cu_17a170f3_166624cuda3std3__45__cpo6cbeginE,(_ZN40_INTERNAL_98bf2303_4_k_cu_17a170f3_166624cuda3std6ranges3__45__cpo6cbeginE - _ZN40_INTERNAL_98bf2303_4_k_cu_17a170f3_166624cuda3std3__45__cpo6cbeginE)
_ZN40_INTERNAL_98bf2303_4_k_cu_17a170f3_166624cuda3std3__45__cpo6cbeginE:
	.zero		1
	.type		_ZN40_INTERNAL_98bf2303_4_k_cu_17a170f3_166624cuda3std6ranges3__45__cpo6cbeginE,@object
	.size		_ZN40_INTERNAL_98bf2303_4_k_cu_17a170f3_166624cuda3std6ranges3__45__cpo6cbeginE,(_ZN40_INTERNAL_98bf2303_4_k_cu_17a170f3_166626thrust24THRUST_300001_SM_1000_NS12placeholders2_7E - _ZN40_INTERNAL_98bf2303_4_k_cu_17a170f3_166624cuda3std6ranges3__45__cpo6cbeginE)
_ZN40_INTERNAL_98bf2303_4_k_cu_17a170f3_166624cuda3std6ranges3__45__cpo6cbeginE:
	.zero		1
	.type		_ZN40_INTERNAL_98bf2303_4_k_cu_17a170f3_166626thrust24THRUST_300001_SM_1000_NS12placeholders2_7E,@object
	.size		_ZN40_INTERNAL_98bf2303_4_k_cu_17a170f3_166626thrust24THRUST_300001_SM_1000_NS12placeholders2_7E,(_ZN40_INTERNAL_98bf2303_4_k_cu_17a170f3_166624cuda3std3__45__cpo7crbeginE - _ZN40_INTERNAL_98bf2303_4_k_cu_17a170f3_166626thrust24THRUST_300001_SM_1000_NS12placeholders2_7E)
_ZN40_INTERNAL_98bf2303_4_k_cu_17a170f3_166626thrust24THRUST_300001_SM_1000_NS12placeholders2_7E:
	.zero		1
	.type		_ZN40_INTERNAL_98bf2303_4_k_cu_17a170f3_166624cuda3std3__45__cpo7crbeginE,@object
	.size		_ZN40_INTERNAL_98bf2303_4_k_cu_17a170f3_166624cuda3std3__45__cpo7crbeginE,(_ZN40_INTERNAL_98bf2303_4_k_cu_17a170f3_166624cuda3std6ranges3__45__cpo4nextE - _ZN40_INTERNAL_98bf2303_4_k_cu_17a170f3_166624cuda3std3__45__cpo7crbeginE)
_ZN40_INTERNAL_98bf2303_4_k_cu_17a170f3_166624cuda3std3__45__cpo7crbeginE:
	.zero		1
	.type		_ZN40_INTERNAL_98bf2303_4_k_cu_17a170f3_166624cuda3std6ranges3__45__cpo4nextE,@object
	.size		_ZN40_INTERNAL_98bf2303_4_k_cu_17a170f3_166624cuda3std6ranges3__45__cpo4nextE,(_ZN40_INTERNAL_98bf2303_4_k_cu_17a170f3_166624cuda3std6ranges3__45__cpo4swapE - _ZN40_INTERNAL_98bf2303_4_k_cu_17a170f3_166624cuda3std6ranges3__45__cpo4nextE)
_ZN40_INTERNAL_98bf2303_4_k_cu_17a170f3_166624cuda3std6ranges3__45__cpo4nextE:
	.zero		1
	.type		_ZN40_INTERNAL_98bf2303_4_k_cu_17a170f3_166624cuda3std6ranges3__45__cpo4swapE,@object
	.size		_ZN40_INTERNAL_98bf2303_4_k_cu_17a170f3_166624cuda3std6ranges3__45__cpo4swapE,(_ZN40_INTERNAL_98bf2303_4_k_cu_17a170f3_166626thrust24THRUST_300001_SM_1000_NS8cuda_cub10par_nosyncE - _ZN40_INTERNAL_98bf2303_4_k_cu_17a170f3_166624cuda3std6ranges3__45__cpo4swapE)
_ZN40_INTERNAL_98bf2303_4_k_cu_17a170f3_166624cuda3std6ranges3__45__cpo4swapE:
	.zero		1
	.type		_ZN40_INTERNAL_98bf2303_4_k_cu_17a170f3_166626thrust24THRUST_300001_SM_1000_NS8cuda_cub10par_nosyncE,@object
	.size		_ZN40_INTERNAL_98bf2303_4_k_cu_17a170f3_166626thrust24THRUST_300001_SM_1000_NS8cuda_cub10par_nosyncE,(_ZN40_INTERNAL_98bf2303_4_k_cu_17a170f3_166626thrust24THRUST_300001_SM_1000_NS12placeholders2_9E - _ZN40_INTERNAL_98bf2303_4_k_cu_17a170f3_166626thrust24THRUST_300001_SM_1000_NS8cuda_cub10par_nosyncE)
_ZN40_INTERNAL_98bf2303_4_k_cu_17a170f3_166626thrust24THRUST_300001_SM_1000_NS8cuda_cub10par_nosyncE:
	.zero		1
	.type		_ZN40_INTERNAL_98bf2303_4_k_cu_17a170f3_166626thrust24THRUST_300001_SM_1000_NS12placeholders2_9E,@object
	.size		_ZN40_INTERNAL_98bf2303_4_k_cu_17a170f3_166626thrust24THRUST_300001_SM_1000_NS12placeholders2_9E,(_ZN40_INTERNAL_98bf2303_4_k_cu_17a170f3_166624cuda3std3__442_GLOBAL__N__98bf2303_4_k_cu_17a170f3_166626ignoreE - _ZN40_INTERNAL_98bf2303_4_k_cu_17a170f3_166626thrust24THRUST_300001_SM_1000_NS12placeholders2_9E)
_ZN40_INTERNAL_98bf2303_4_k_cu_17a170f3_166626thrust24THRUST_300001_SM_1000_NS12placeholders2_9E:
	.zero		1
	.type		_ZN40_INTERNAL_98bf2303_4_k_cu_17a170f3_166624cuda3std3__442_GLOBAL__N__98bf2303_4_k_cu_17a170f3_166626ignoreE,@object
	.size		_ZN40_INTERNAL_98bf2303_4_k_cu_17a170f3_166624cuda3std3__442_GLOBAL__N__98bf2303_4_k_cu_17a170f3_166626ignoreE,(_ZN40_INTERNAL_98bf2303_4_k_cu_17a170f3_166624cuda3std6ranges3__45__cpo4dataE - _ZN40_INTERNAL_98bf2303_4_k_cu_17a170f3_166624cuda3std3__442_GLOBAL__N__98bf2303_4_k_cu_17a170f3_166626ignoreE)
_ZN40_INTERNAL_98bf2303_4_k_cu_17a170f3_166624cuda3std3__442_GLOBAL__N__98bf2303_4_k_cu_17a170f3_166626ignoreE:
	.zero		1
	.type		_ZN40_INTERNAL_98bf2303_4_k_cu_17a170f3_166624cuda3std6ranges3__45__cpo4dataE,@object
	.size		_ZN40_INTERNAL_98bf2303_4_k_cu_17a170f3_166624cuda3std6ranges3__45__cpo4dataE,(_ZN40_INTERNAL_98bf2303_4_k_cu_17a170f3_166626thrust24THRUST_300001_SM_1000_NS12placeholders2_1E - _ZN40_INTERNAL_98bf2303_4_k_cu_17a170f3_166624cuda3std6ranges3__45__cpo4dataE)
_ZN40_INTERNAL_98bf2303_4_k_cu_17a170f3_166624cuda3std6ranges3__45__cpo4dataE:
	.zero		1
	.type		_ZN40_INTERNAL_98bf2303_4_k_cu_17a170f3_166626thrust24THRUST_300001_SM_1000_NS12placeholders2_1E,@object
	.size		_ZN40_INTERNAL_98bf2303_4_k_cu_17a170f3_166626thrust24THRUST_300001_SM_1000_NS12placeholders2_1E,(_ZN40_INTERNAL_98bf2303_4_k_cu_17a170f3_166624cuda3std3__45__cpo5beginE - _ZN40_INTERNAL_98bf2303_4_k_cu_17a170f3_166626thrust24THRUST_300001_SM_1000_NS12placeholders2_1E)
_ZN40_INTERNAL_98bf2303_4_k_cu_17a170f3_166626thrust24THRUST_300001_SM_1000_NS12placeholders2_1E:
	.zero		1
	.type		_ZN40_INTERNAL_98bf2303_4_k_cu_17a170f3_166624cuda3std3__45__cpo5beginE,@object
	.size		_ZN40_INTERNAL_98bf2303_4_k_cu_17a170f3_166624cuda3std3__45__cpo5beginE,(_ZN40_INTERNAL_98bf2303_4_k_cu_17a170f3_166624cuda3std6ranges3__45__cpo5beginE - _ZN40_INTERNAL_98bf2303_4_k_cu_17a170f3_166624cuda3std3__45__cpo5beginE)
_ZN40_INTERNAL_98bf2303_4_k_cu_17a170f3_166624cuda3std3__45__cpo5beginE:
	.zero		1
	.type		_ZN40_INTERNAL_98bf2303_4_k_cu_17a170f3_166624cuda3std6ranges3__45__cpo5beginE,@object
	.size		_ZN40_INTERNAL_98bf2303_4_k_cu_17a170f3_166624cuda3std6ranges3__45__cpo5beginE,(_ZN40_INTERNAL_98bf2303_4_k_cu_17a170f3_166626thrust24THRUST_300001_SM_1000_NS12placeholders2_5E - _ZN40_INTERNAL_98bf2303_4_k_cu_17a170f3_166624cuda3std6ranges3__45__cpo5beginE)
_ZN40_INTERNAL_98bf2303_4_k_cu_17a170f3_166624cuda3std6ranges3__45__cpo5beginE:
	.zero		1
	.type		_ZN40_INTERNAL_98bf2303_4_k_cu_17a170f3_166626thrust24THRUST_300001_SM_1000_NS12placeholders2_5E,@object
	.size		_ZN40_INTERNAL_98bf2303_4_k_cu_17a170f3_166626thrust24THRUST_300001_SM_1000_NS12placeholders2_5E,(_ZN40_INTERNAL_98bf2303_4_k_cu_17a170f3_166624cuda3std3__45__cpo6rbeginE - _ZN40_INTERNAL_98bf2303_4_k_cu_17a170f3_166626thrust24THRUST_300001_SM_1000_NS12placeholders2_5E)
_ZN40_INTERNAL_98bf2303_4_k_cu_17a170f3_166626thrust24THRUST_300001_SM_1000_NS12placeholders2_5E:
	.zero		1
	.type		_ZN40_INTERNAL_98bf2303_4_k_cu_17a170f3_166624cuda3std3__45__cpo6rbeginE,@object
	.size		_ZN40_INTERNAL_98bf2303_4_k_cu_17a170f3_166624cuda3std3__45__cpo6rbeginE,(_ZN40_INTERNAL_98bf2303_4_k_cu_17a170f3_166624cuda3std6ranges3__45__cpo7advanceE - _ZN40_INTERNAL_98bf2303_4_k_cu_17a170f3_166624cuda3std3__45__cpo6rbeginE)
_ZN40_INTERNAL_98bf2303_4_k_cu_17a170f3_166624cuda3std3__45__cpo6rbeginE:
	.zero		1
	.type		_ZN40_INTERNAL_98bf2303_4_k_cu_17a170f3_166624cuda3std6ranges3__45__cpo7advanceE,@object
	.size		_ZN40_INTERNAL_98bf2303_4_k_cu_17a170f3_166624cuda3std6ranges3__45__cpo7advanceE,(_ZN40_INTERNAL_98bf2303_4_k_cu_17a170f3_166624cuda3std3__47nulloptE - _ZN40_INTERNAL_98bf2303_4_k_cu_17a170f3_166624cuda3std6ranges3__45__cpo7advanceE)
_ZN40_INTERNAL_98bf2303_4_k_cu_17a170f3_166624cuda3std6ranges3__45__cpo7advanceE:
	.zero		1
	.type		_ZN40_INTERNAL_98bf2303_4_k_cu_17a170f3_166624cuda3std3__47nulloptE,@object
	.size		_ZN40_INTERNAL_98bf2303_4_k_cu_17a170f3_166624cuda3std3__47nulloptE,(_ZN40_INTERNAL_98bf2303_4_k_cu_17a170f3_166624cuda3std6ranges3__45__cpo8distanceE - _ZN40_INTERNAL_98bf2303_4_k_cu_17a170f3_166624cuda3std3__47nulloptE)
_ZN40_INTERNAL_98bf2303_4_k_cu_17a170f3_166624cuda3std3__47nulloptE:
	.zero		1
	.type		_ZN40_INTERNAL_98bf2303_4_k_cu_17a170f3_166624cuda3std6ranges3__45__cpo8distanceE,@object
	.size		_ZN40_INTERNAL_98bf2303_4_k_cu_17a170f3_166624cuda3std6ranges3__45__cpo8distanceE,(_ZN40_INTERNAL_98bf2303_4_k_cu_17a170f3_166626thrust24THRUST_300001_SM_1000_NS12placeholders3_10E - _ZN40_INTERNAL_98bf2303_4_k_cu_17a170f3_166624cuda3std6ranges3__45__cpo8distanceE)
_ZN40_INTERNAL_98bf2303_4_k_cu_17a170f3_166624cuda3std6ranges3__45__cpo8distanceE:
	.zero		1
	.type		_ZN40_INTERNAL_98bf2303_4_k_cu_17a170f3_166626thrust24THRUST_300001_SM_1000_NS12placeholders3_10E,@object
	.size		_ZN40_INTERNAL_98bf2303_4_k_cu_17a170f3_166626thrust24THRUST_300001_SM_1000_NS12placeholders3_10E,(_ZN40_INTERNAL_98bf2303_4_k_cu_17a170f3_166624cuda3std3__419piecewise_constructE - _ZN40_INTERNAL_98bf2303_4_k_cu_17a170f3_166626thrust24THRUST_300001_SM_1000_NS12placeholders3_10E)
_ZN40_INTERNAL_98bf2303_4_k_cu_17a170f3_166626thrust24THRUST_300001_SM_1000_NS12placeholders3_10E:
	.zero		1
	.type		_ZN40_INTERNAL_98bf2303_4_k_cu_17a170f3_166624cuda3std3__419piecewise_constructE,@object
	.size		_ZN40_INTERNAL_98bf2303_4_k_cu_17a170f3_166624cuda3std3__419piecewise_constructE,(_ZN40_INTERNAL_98bf2303_4_k_cu_17a170f3_166624cuda3std6ranges3__45__cpo5cdataE - _ZN40_INTERNAL_98bf2303_4_k_cu_17a170f3_166624cuda3std3__419piecewise_constructE)
_ZN40_INTERNAL_98bf2303_4_k_cu_17a170f3_166624cuda3std3__419piecewise_constructE:
	.zero		1
	.type		_ZN40_INTERNAL_98bf2303_4_k_cu_17a170f3_166624cuda3std6ranges3__45__cpo5cdataE,@object
	.size		_ZN40_INTERNAL_98bf2303_4_k_cu_17a170f3_166624cuda3std6ranges3__45__cpo5cdataE,(_ZN40_INTERNAL_98bf2303_4_k_cu_17a170f3_166626thrust24THRUST_300001_SM_1000_NS12placeholders2_2E - _ZN40_INTERNAL_98bf2303_4_k_cu_17a170f3_166624cuda3std6ranges3__45__cpo5cdataE)
_ZN40_INTERNAL_98bf2303_4_k_cu_17a170f3_166624cuda3std6ranges3__45__cpo5cdataE:
	.zero		1
	.type		_ZN40_INTERNAL_98bf2303_4_k_cu_17a170f3_166626thrust24THRUST_300001_SM_1000_NS12placeholders2_2E,@object
	.size		_ZN40_INTERNAL_98bf2303_4_k_cu_17a170f3_166626thrust24THRUST_300001_SM_1000_NS12placeholders2_2E,(_ZN40_INTERNAL_98bf2303_4_k_cu_17a170f3_166624cuda3std3__45__cpo3endE - _ZN40_INTERNAL_98bf2303_4_k_cu_17a170f3_166626thrust24THRUST_300001_SM_1000_NS12placeholders2_2E)
_ZN40_INTERNAL_98bf2303_4_k_cu_17a170f3_166626thrust24THRUST_300001_SM_1000_NS12placeholders2_2E:
	.zero		1
	.type		_ZN40_INTERNAL_98bf2303_4_k_cu_17a170f3_166624cuda3std3__45__cpo3endE,@object
	.size		_ZN40_INTERNAL_98bf2303_4_k_cu_17a170f3_166624cuda3std3__45__cpo3endE,(_ZN40_INTERNAL_98bf2303_4_k_cu_17a170f3_166624cuda3std6ranges3__45__cpo3endE - _ZN40_INTERNAL_98bf2303_4_k_cu_17a170f3_166624cuda3std3__45__cpo3endE)
_ZN40_INTERNAL_98bf2303_4_k_cu_17a170f3_166624cuda3std3__45__cpo3endE:
	.zero		1
	.type		_ZN40_INTERNAL_98bf2303_4_k_cu_17a170f3_166624cuda3std6ranges3__45__cpo3endE,@object
	.size		_ZN40_INTERNAL_98bf2303_4_k_cu_17a170f3_166624cuda3std6ranges3__45__cpo3endE,(_ZN40_INTERNAL_98bf2303_4_k_cu_17a170f3_166626thrust24THRUST_300001_SM_1000_NS12placeholders2_6E - _ZN40_INTERNAL_98bf2303_4_k_cu_17a170f3_166624cuda3std6ranges3__45__cpo3endE)
_ZN40_INTERNAL_98bf2303_4_k_cu_17a170f3_166624cuda3std6ranges3__45__cpo3endE:
	.zero		1
	.type		_ZN40_INTERNAL_98bf2303_4_k_cu_17a170f3_166626thrust24THRUST_300001_SM_1000_NS12placeholders2_6E,@object
	.size		_ZN40_INTERNAL_98bf2303_4_k_cu_17a170f3_166626thrust24THRUST_300001_SM_1000_NS12placeholders2_6E,(_ZN40_INTERNAL_98bf2303_4_k_cu_17a170f3_166624cuda3std3__45__cpo4rendE - _ZN40_INTERNAL_98bf2303_4_k_cu_17a170f3_166626thrust24THRUST_300001_SM_1000_NS12placeholders2_6E)
_ZN40_INTERNAL_98bf2303_4_k_cu_17a170f3_166626thrust24THRUST_300001_SM_1000_NS12placeholders2_6E:
	.zero		1
	.type		_ZN40_INTERNAL_98bf2303_4_k_cu_17a170f3_166624cuda3std3__45__cpo4rendE,@object
	.size		_ZN40_INTERNAL_98bf2303_4_k_cu_17a170f3_166624cuda3std3__45__cpo4rendE,(_ZN40_INTERNAL_98bf2303_4_k_cu_17a170f3_166624cuda3std6ranges3__45__cpo9iter_swapE - _ZN40_INTERNAL_98bf2303_4_k_cu_17a170f3_166624cuda3std3__45__cpo4rendE)
_ZN40_INTERNAL_98bf2303_4_k_cu_17a170f3_166624cuda3std3__45__cpo4rendE:
	.zero		1
	.type		_ZN40_INTERNAL_98bf2303_4_k_cu_17a170f3_166624cuda3std6ranges3__45__cpo9iter_swapE,@object
	.size		_ZN40_INTERNAL_98bf2303_4_k_cu_17a170f3_166624cuda3std6ranges3__45__cpo9iter_swapE,(_ZN40_INTERNAL_98bf2303_4_k_cu_17a170f3_166624cuda3std3__48unexpectE - _ZN40_INTERNAL_98bf2303_4_k_cu_17a170f3_166624cuda3std6ranges3__45__cpo9iter_swapE)
_ZN40_INTERNAL_98bf2303_4_k_cu_17a170f3_166624cuda3std6ranges3__45__cpo9iter_swapE:
	.zero		1
	.type		_ZN40_INTERNAL_98bf2303_4_k_cu_17a170f3_166624cuda3std3__48unexpectE,@object
	.size		_ZN40_INTERNAL_98bf2303_4_k_cu_17a170f3_166624cuda3std3__48unexpectE,(_ZN40_INTERNAL_98bf2303_4_k_cu_17a170f3_166626thrust24THRUST_300001_SM_1000_NS8cuda_cub3parE - _ZN40_INTERNAL_98bf2303_4_k_cu_17a170f3_166624cuda3std3__48unexpectE)
_ZN40_INTERNAL_98bf2303_4_k_cu_17a170f3_166624cuda3std3__48unexpectE:
	.zero		1
	.type		_ZN40_INTERNAL_98bf2303_4_k_cu_17a170f3_166626thrust24THRUST_300001_SM_1000_NS8cuda_cub3parE,@object
	.size		_ZN40_INTERNAL_98bf2303_4_k_cu_17a170f3_166626thrust24THRUST_300001_SM_1000_NS8cuda_cub3parE,(_ZN40_INTERNAL_98bf2303_4_k_cu_17a170f3_166626thrust24THRUST_300001_SM_1000_NS12placeholders2_4E - _ZN40_INTERNAL_98bf2303_4_k_cu_17a170f3_166626thrust24THRUST_300001_SM_1000_NS8cuda_cub3parE)
_ZN40_INTERNAL_98bf2303_4_k_cu_17a170f3_166626thrust24THRUST_300001_SM_1000_NS8cuda_cub3parE:
	.zero		1
	.type		_ZN40_INTERNAL_98bf2303_4_k_cu_17a170f3_166626thrust24THRUST_300001_SM_1000_NS12placeholders2_4E,@object
	.size		_ZN40_INTERNAL_98bf2303_4_k_cu_17a170f3_166626thrust24THRUST_300001_SM_1000_NS12placeholders2_4E,(_ZN40_INTERNAL_98bf2303_4_k_cu_17a170f3_166624cuda3std3__45__cpo4cendE - _ZN40_INTERNAL_98bf2303_4_k_cu_17a170f3_166626thrust24THRUST_300001_SM_1000_NS12placeholders2_4E)
_ZN40_INTERNAL_98bf2303_4_k_cu_17a170f3_166626thrust24THRUST_300001_SM_1000_NS12placeholders2_4E:
	.zero		1
	.type		_ZN40_INTERNAL_98bf2303_4_k_cu_17a170f3_166624cuda3std3__45__cpo4cendE,@object
	.size		_ZN40_INTERNAL_98bf2303_4_k_cu_17a170f3_166624cuda3std3__45__cpo4cendE,(_ZN40_INTERNAL_98bf2303_4_k_cu_17a170f3_166624cuda3std6ranges3__45__cpo4cendE - _ZN40_INTERNAL_98bf2303_4_k_cu_17a170f3_166624cuda3std3__45__cpo4cendE)
_ZN40_INTERNAL_98bf2303_4_k_cu_17a170f3_166624cuda3std3__45__cpo4cendE:
	.zero		1
	.type		_ZN40_INTERNAL_98bf2303_4_k_cu_17a170f3_166624cuda3std6ranges3__45__cpo4cendE,@object
	.size		_ZN40_INTERNAL_98bf2303_4_k_cu_17a170f3_166624cuda3std6ranges3__45__cpo4cendE,(_ZN40_INTERNAL_98bf2303_4_k_cu_17a170f3_166624cuda3std3__420unreachable_sentinelE - _ZN40_INTERNAL_98bf2303_4_k_cu_17a170f3_166624cuda3std6ranges3__45__cpo4cendE)
_ZN40_INTERNAL_98bf2303_4_k_cu_17a170f3_166624cuda3std6ranges3__45__cpo4cendE:
	.zero		1
	.type		_ZN40_INTERNAL_98bf2303_4_k_cu_17a170f3_166624cuda3std3__420unreachable_sentinelE,@object
	.size		_ZN40_INTERNAL_98bf2303_4_k_cu_17a170f3_166624cuda3std3__420unreachable_sentinelE,(_ZN40_INTERNAL_98bf2303_4_k_cu_17a170f3_166624cuda3std6ranges3__45__cpo5ssizeE - _ZN40_INTERNAL_98bf2303_4_k_cu_17a170f3_166624cuda3std3__420unreachable_sentinelE)
_ZN40_INTERNAL_98bf2303_4_k_cu_17a170f3_166624cuda3std3__420unreachable_sentinelE:
	.zero		1
	.type		_ZN40_INTERNAL_98bf2303_4_k_cu_17a170f3_166624cuda3std6ranges3__45__cpo5ssizeE,@object
	.size		_ZN40_INTERNAL_98bf2303_4_k_cu_17a170f3_166624cuda3std6ranges3__45__cpo5ssizeE,(_ZN40_INTERNAL_98bf2303_4_k_cu_17a170f3_166626thrust24THRUST_300001_SM_1000_NS12placeholders2_8E - _ZN40_INTERNAL_98bf2303_4_k_cu_17a170f3_166624cuda3std6ranges3__45__cpo5ssizeE)
_ZN40_INTERNAL_98bf2303_4_k_cu_17a170f3_166624cuda3std6ranges3__45__cpo5ssizeE:
	.zero		1
	.type		_ZN40_INTERNAL_98bf2303_4_k_cu_17a170f3_166626thrust24THRUST_300001_SM_1000_NS12placeholders2_8E,@object
	.size		_ZN40_INTERNAL_98bf2303_4_k_cu_17a170f3_166626thrust24THRUST_300001_SM_1000_NS12placeholders2_8E,(_ZN40_INTERNAL_98bf2303_4_k_cu_17a170f3_166624cuda3std3__45__cpo5crendE - _ZN40_INTERNAL_98bf2303_4_k_cu_17a170f3_166626thrust24THRUST_300001_SM_1000_NS12placeholders2_8E)
_ZN40_INTERNAL_98bf2303_4_k_cu_17a170f3_166626thrust24THRUST_300001_SM_1000_NS12placeholders2_8E:
	.zero		1
	.type		_ZN40_INTERNAL_98bf2303_4_k_cu_17a170f3_166624cuda3std3__45__cpo5crendE,@object
	.size		_ZN40_INTERNAL_98bf2303_4_k_cu_17a170f3_166624cuda3std3__45__cpo5crendE,(_ZN40_INTERNAL_98bf2303_4_k_cu_17a170f3_166624cuda3std6ranges3__45__cpo4prevE - _ZN40_INTERNAL_98bf2303_4_k_cu_17a170f3_166624cuda3std3__45__cpo5crendE)
_ZN40_INTERNAL_98bf2303_4_k_cu_17a170f3_166624cuda3std3__45__cpo5crendE:
	.zero		1
	.type		_ZN40_INTERNAL_98bf2303_4_k_cu_17a170f3_166624cuda3std6ranges3__45__cpo4prevE,@object
	.size		_ZN40_INTERNAL_98bf2303_4_k_cu_17a170f3_166624cuda3std6ranges3__45__cpo4prevE,(_ZN40_INTERNAL_98bf2303_4_k_cu_17a170f3_166624cuda3std6ranges3__45__cpo9iter_moveE - _ZN40_INTERNAL_98bf2303_4_k_cu_17a170f3_166624cuda3std6ranges3__45__cpo4prevE)
_ZN40_INTERNAL_98bf2303_4_k_cu_17a170f3_166624cuda3std6ranges3__45__cpo4prevE:
	.zero		1
	.type		_ZN40_INTERNAL_98bf2303_4_k_cu_17a170f3_166624cuda3std6ranges3__45__cpo9iter_moveE,@object
	.size		_ZN40_INTERNAL_98bf2303_4_k_cu_17a170f3_166624cuda3std6ranges3__45__cpo9iter_moveE,(_ZN40_INTERNAL_98bf2303_4_k_cu_17a170f3_166626thrust24THRUST_300001_SM_1000_NS6system6detail10sequential3seqE - _ZN40_INTERNAL_98bf2303_4_k_cu_17a170f3_166624cuda3std6ranges3__45__cpo9iter_moveE)
_ZN40_INTERNAL_98bf2303_4_k_cu_17a170f3_166624cuda3std6ranges3__45__cpo9iter_moveE:
	.zero		1
	.type		_ZN40_INTERNAL_98bf2303_4_k_cu_17a170f3_166626thrust24THRUST_300001_SM_1000_NS6system6detail10sequential3seqE,@object
	.size		_ZN40_INTERNAL_98bf2303_4_k_cu_17a170f3_166626thrust24THRUST_300001_SM_1000_NS6system6detail10sequential3seqE,(.L_31 - _ZN40_INTERNAL_98bf2303_4_k_cu_17a170f3_166626thrust24THRUST_300001_SM_1000_NS6system6detail10sequential3seqE)
_ZN40_INTERNAL_98bf2303_4_k_cu_17a170f3_166626thrust24THRUST_300001_SM_1000_NS6system6detail10sequential3seqE:
	.zero		1
.L_31:


//--------------------- .nv.constant0._ZN3cub18CUB_300001_SM_10006detail11EmptyKernelIvEEvv --------------------------
	.section	.nv.constant0._ZN3cub18CUB_300001_SM_10006detail11EmptyKernelIvEEvv,"a",@progbits
	.sectionflags	@""
	.align	4
.nv.constant0._ZN3cub18CUB_300001_SM_10006detail11EmptyKernelIvEEvv:
	.zero		896


//--------------------- SYMBOLS --------------------------

	.type		.nv.reservedSmem.offset0,@object
	.size		.nv.reservedSmem.offset0,0x4
